//
// Generated by NVIDIA NVVM Compiler
//
// Compiler Build ID: CL-36424714
// Cuda compilation tools, release 13.0, V13.0.88
// Based on NVVM 20.0.0
//

.version 9.0
.target sm_100
.address_size 64

	// .globl	_Z14naiveTransposePfPKf
// _ZZ18optimizedTransposePfPKfE4tile has been demoted

.visible .entry _Z14naiveTransposePfPKf(
	.param .u64 .ptr .align 1 _Z14naiveTransposePfPKf_param_0,
	.param .u64 .ptr .align 1 _Z14naiveTransposePfPKf_param_1
)
{
	.reg .pred 	%p<4>;
	.reg .b32 	%r<14>;
	.reg .b32 	%f<2>;
	.reg .b64 	%rd<9>;

	ld.param.u64 	%rd1, [_Z14naiveTransposePfPKf_param_0];
	ld.param.u64 	%rd2, [_Z14naiveTransposePfPKf_param_1];
	mov.u32 	%r3, %ctaid.x;
	shl.b32 	%r4, %r3, 5;
	mov.u32 	%r5, %tid.x;
	add.s32 	%r1, %r4, %r5;
	mov.u32 	%r6, %ctaid.y;
	shl.b32 	%r7, %r6, 5;
	mov.u32 	%r8, %tid.y;
	add.s32 	%r9, %r7, %r8;
	setp.gt.s32 	%p1, %r1, 1023;
	setp.gt.u32 	%p2, %r9, 1023;
	or.pred  	%p3, %p1, %p2;
	@%p3 bra 	$L__BB0_2;
	cvta.to.global.u64 	%rd3, %rd2;
	cvta.to.global.u64 	%rd4, %rd1;
	shl.b32 	%r10, %r9, 10;
	add.s32 	%r11, %r10, %r1;
	mul.wide.s32 	%rd5, %r11, 4;
	add.s64 	%rd6, %rd3, %rd5;
	ld.global.f32 	%f1, [%rd6];
	shl.b32 	%r12, %r1, 10;
	add.s32 	%r13, %r12, %r9;
	mul.wide.s32 	%rd7, %r13, 4;
	add.s64 	%rd8, %rd4, %rd7;
	st.global.f32 	[%rd8], %f1;
$L__BB0_2:
	ret;

}
	// .globl	_Z18optimizedTransposePfPKf
.visible .entry _Z18optimizedTransposePfPKf(
	.param .u64 .ptr .align 1 _Z18optimizedTransposePfPKf_param_0,
	.param .u64 .ptr .align 1 _Z18optimizedTransposePfPKf_param_1
)
{
	.reg .pred 	%p<7>;
	.reg .b32 	%r<24>;
	.reg .b32 	%f<3>;
	.reg .b64 	%rd<9>;
	// demoted variable
	.shared .align 4 .b8 _ZZ18optimizedTransposePfPKfE4tile[4224];
	ld.param.u64 	%rd1, [_Z18optimizedTransposePfPKf_param_0];
	ld.param.u64 	%rd2, [_Z18optimizedTransposePfPKf_param_1];
	mov.u32 	%r9, %ctaid.x;
	shl.b32 	%r1, %r9, 5;
	mov.u32 	%r2, %tid.x;
	add.s32 	%r3, %r1, %r2;
	mov.u32 	%r10, %ctaid.y;
	shl.b32 	%r4, %r10, 5;
	mov.u32 	%r5, %tid.y;
	add.s32 	%r11, %r4, %r5;
	setp.gt.s32 	%p1, %r3, 1023;
	setp.gt.u32 	%p2, %r11, 1023;
	or.pred  	%p3, %p1, %p2;
	@%p3 bra 	$L__BB1_2;
	cvta.to.global.u64 	%rd3, %rd2;
	shl.b32 	%r12, %r11, 10;
	add.s32 	%r13, %r12, %r3;
	mul.wide.s32 	%rd4, %r13, 4;
	add.s64 	%rd5, %rd3, %rd4;
	ld.global.f32 	%f1, [%rd5];
	mov.u32 	%r14, _ZZ18optimizedTransposePfPKfE4tile;
	mad.lo.s32 	%r15, %r5, 132, %r14;
	shl.b32 	%r16, %r2, 2;
	add.s32 	%r17, %r15, %r16;
	st.shared.f32 	[%r17], %f1;
$L__BB1_2:
	bar.sync 	0;
	add.s32 	%r7, %r4, %r2;
	add.s32 	%r8, %r1, %r5;
	setp.gt.u32 	%p4, %r7, 1023;
	setp.gt.s32 	%p5, %r8, 1023;
	or.pred  	%p6, %p4, %p5;
	@%p6 bra 	$L__BB1_4;
	mov.u32 	%r18, _ZZ18optimizedTransposePfPKfE4tile;
	mad.lo.s32 	%r19, %r2, 132, %r18;
	shl.b32 	%r20, %r5, 2;
	add.s32 	%r21, %r19, %r20;
	ld.shared.f32 	%f2, [%r21];
	shl.b32 	%r22, %r8, 10;
	add.s32 	%r23, %r22, %r7;
	cvta.to.global.u64 	%rd6, %rd1;
	mul.wide.s32 	%rd7, %r23, 4;
	add.s64 	%rd8, %rd6, %rd7;
	st.global.f32 	[%rd8], %f2;
$L__BB1_4:
	ret;

}


// ===== COMPILED SASS (sm_100) =====

	.target	sm_100

	.elftype	@"ET_EXEC"


//--------------------- .note.nv.tkinfo           --------------------------
	.section	.note.nv.tkinfo,"",@"SHT_NOTE"
	.sectionflags	@"SHF_NOTE_NV_TKINFO"
	.tkinfo
        /*0018*/ 	.word	0x00000002
        /*0030*/ 	.string	""
        /*0030*/ 	.string	"ptxas"
        /*0030*/ 	.string	"Cuda compilation tools, release 13.0, V13.0.88"
        /*0030*/ 	.string	"Build cuda_13.0.r13.0/compiler.36424714_0"
        /*0030*/ 	.string	"-arch sm_100 -m 64 "



//--------------------- .note.nv.cuinfo           --------------------------
	.section	.note.nv.cuinfo,"",@"SHT_NOTE"
	.sectionflags	@"SHF_NOTE_NV_CUINFO"
        /*0018*/ 	.short	0x0002
        /*001a*/ 	.short	0x0064
        /*001c*/ 	.short	0x0082
	.zero		2


//--------------------- .nv.info                  --------------------------
	.section	.nv.info,"",@"SHT_CUDA_INFO"
	.align	4


	//----- nvinfo : EIATTR_REGCOUNT
	.align		4
        /*0000*/ 	.byte	0x04, 0x2f
        /*0002*/ 	.short	(.L_1 - .L_0)
	.align		4
.L_0:
        /*0004*/ 	.word	index@(_Z14naiveTransposePfPKf)
        /*0008*/ 	.word	0x0000000a


	//----- nvinfo : EIATTR_FRAME_SIZE
	.align		4
.L_1:
        /*000c*/ 	.byte	0x04, 0x11
        /*000e*/ 	.short	(.L_3 - .L_2)
	.align		4
.L_2:
        /*0010*/ 	.word	index@(_Z14naiveTransposePfPKf)
        /*0014*/ 	.word	0x00000000


	//----- nvinfo : EIATTR_REGCOUNT
	.align		4
.L_3:
        /*0018*/ 	.byte	0x04, 0x2f
        /*001a*/ 	.short	(.L_5 - .L_4)
	.align		4
.L_4:
        /*001c*/ 	.word	index@(_Z18optimizedTransposePfPKf)
        /*0020*/ 	.word	0x0000000c


	//----- nvinfo : EIATTR_FRAME_SIZE
	.align		4
.L_5:
        /*0024*/ 	.byte	0x04, 0x11
        /*0026*/ 	.short	(.L_7 - .L_6)
	.align		4
.L_6:
        /*0028*/ 	.word	index@(_Z18optimizedTransposePfPKf)
        /*002c*/ 	.word	0x00000000


	//----- nvinfo : EIATTR_MIN_STACK_SIZE
	.align		4
.L_7:
        /*0030*/ 	.byte	0x04, 0x12
        /*0032*/ 	.short	(.L_9 - .L_8)
	.align		4
.L_8:
        /*0034*/ 	.word	index@(_Z18optimizedTransposePfPKf)
        /*0038*/ 	.word	0x00000000


	//----- nvinfo : EIATTR_MIN_STACK_SIZE
	.align		4
.L_9:
        /*003c*/ 	.byte	0x04, 0x12
        /*003e*/ 	.short	(.L_11 - .L_10)
	.align		4
.L_10:
        /*0040*/ 	.word	index@(_Z14naiveTransposePfPKf)
        /*0044*/ 	.word	0x00000000
.L_11:


//--------------------- .nv.compat                --------------------------
	.section	.nv.compat,"",@"SHT_CUDA_COMPAT_INFO"
	.align	4
        /*0000*/ 	.byte	0x02, 0x09, 0x00, 0x00, 0x02, 0x02, 0x01, 0x00, 0x02, 0x05, 0x05, 0x00, 0x03, 0x07, 0x01, 0x01
        /*0010*/ 	.byte	0x02, 0x03, 0x00, 0x00, 0x02, 0x06, 0x01, 0x00, 0x04, 0x0b, 0x08, 0x00, 0x09, 0x00, 0x00, 0x00
        /*0020*/ 	.byte	0x00, 0x00, 0x00, 0x00


//--------------------- .nv.info._Z18optimizedTransposePfPKf --------------------------
	.section	.nv.info._Z18optimizedTransposePfPKf,"",@"SHT_CUDA_INFO"
	.sectionflags	@""
	.align	4


	//----- nvinfo : EIATTR_CUDA_API_VERSION
	.align		4
        /*0000*/ 	.byte	0x04, 0x37
        /*0002*/ 	.short	(.L_13 - .L_12)
.L_12:
        /*0004*/ 	.word	0x00000082


	//----- nvinfo : EIATTR_KPARAM_INFO
	.align		4
.L_13:
        /*0008*/ 	.byte	0x04, 0x17
        /*000a*/ 	.short	(.L_15 - .L_14)
.L_14:
        /*000c*/ 	.word	0x00000000
        /*0010*/ 	.short	0x0001
        /*0012*/ 	.short	0x0008
        /*0014*/ 	.byte	0x00, 0xf5, 0x21, 0x00


	//----- nvinfo : EIATTR_KPARAM_INFO
	.align		4
.L_15:
        /*0018*/ 	.byte	0x04, 0x17
        /*001a*/ 	.short	(.L_17 - .L_16)
.L_16:
        /*001c*/ 	.word	0x00000000
        /*0020*/ 	.short	0x0000
        /*0022*/ 	.short	0x0000
        /*0024*/ 	.byte	0x00, 0xf5, 0x21, 0x00


	//----- nvinfo : EIATTR_SPARSE_MMA_MASK
	.align		4
.L_17:
        /*0028*/ 	.byte	0x03, 0x50
        /*002a*/ 	.short	0x0000


	//----- nvinfo : EIATTR_MAXREG_COUNT
	.align		4
        /*002c*/ 	.byte	0x03, 0x1b
        /*002e*/ 	.short	0x00ff


	//----- nvinfo : EIATTR_NUM_BARRIERS
	.align		4
        /*0030*/ 	.byte	0x02, 0x4c
        /*0032*/ 	.byte	0x01
	.zero		1


	//----- nvinfo : EIATTR_MERCURY_ISA_VERSION
	.align		4
        /*0034*/ 	.byte	0x03, 0x5f
        /*0036*/ 	.short	0x0101


	//----- nvinfo : EIATTR_VRC_CTA_INIT_COUNT
	.align		4
        /*0038*/ 	.byte	0x02, 0x4a
	.zero		1
	.zero		1


	//----- nvinfo : EIATTR_EXIT_INSTR_OFFSETS
	.align		4
        /*003c*/ 	.byte	0x04, 0x1c
        /*003e*/ 	.short	(.L_19 - .L_18)


	//   ....[0]....
.L_18:
        /*0040*/ 	.word	0x00000190


	//   ....[1]....
        /*0044*/ 	.word	0x00000240


	//----- nvinfo : EIATTR_CBANK_PARAM_SIZE
	.align		4
.L_19:
        /*0048*/ 	.byte	0x03, 0x19
        /*004a*/ 	.short	0x0010


	//----- nvinfo : EIATTR_PARAM_CBANK
	.align		4
        /*004c*/ 	.byte	0x04, 0x0a
        /*004e*/ 	.short	(.L_21 - .L_20)
	.align		4
.L_20:
        /*0050*/ 	.word	index@(.nv.constant0._Z18optimizedTransposePfPKf)
        /*0054*/ 	.short	0x0380
        /*0056*/ 	.short	0x0010


	//----- nvinfo : EIATTR_SW_WAR
	.align		4
.L_21:
        /*0058*/ 	.byte	0x04, 0x36
        /*005a*/ 	.short	(.L_23 - .L_22)
.L_22:
        /*005c*/ 	.word	0x00000008
.L_23:


//--------------------- .nv.info._Z14naiveTransposePfPKf --------------------------
	.section	.nv.info._Z14naiveTransposePfPKf,"",@"SHT_CUDA_INFO"
	.sectionflags	@""
	.align	4


	//----- nvinfo : EIATTR_CUDA_API_VERSION
	.align		4
        /*0000*/ 	.byte	0x04, 0x37
        /*0002*/ 	.short	(.L_25 - .L_24)
.L_24:
        /*0004*/ 	.word	0x00000082


	//----- nvinfo : EIATTR_KPARAM_INFO
	.align		4
.L_25:
        /*0008*/ 	.byte	0x04, 0x17
        /*000a*/ 	.short	(.L_27 - .L_26)
.L_26:
        /*000c*/ 	.word	0x00000000
        /*0010*/ 	.short	0x0001
        /*0012*/ 	.short	0x0008
        /*0014*/ 	.byte	0x00, 0xf5, 0x21, 0x00


	//----- nvinfo : EIATTR_KPARAM_INFO
	.align		4
.L_27:
        /*0018*/ 	.byte	0x04, 0x17
        /*001a*/ 	.short	(.L_29 - .L_28)
.L_28:
        /*001c*/ 	.word	0x00000000
        /*0020*/ 	.short	0x0000
        /*0022*/ 	.short	0x0000
        /*0024*/ 	.byte	0x00, 0xf5, 0x21, 0x00


	//----- nvinfo : EIATTR_SPARSE_MMA_MASK
	.align		4
.L_29:
        /*0028*/ 	.byte	0x03, 0x50
        /*002a*/ 	.short	0x0000


	//----- nvinfo : EIATTR_MAXREG_COUNT
	.align		4
        /*002c*/ 	.byte	0x03, 0x1b
        /*002e*/ 	.short	0x00ff


	//----- nvinfo : EIATTR_MERCURY_ISA_VERSION
	.align		4
        /*0030*/ 	.byte	0x03, 0x5f
        /*0032*/ 	.short	0x0101


	//----- nvinfo : EIATTR_VRC_CTA_INIT_COUNT
	.align		4
        /*0034*/ 	.byte	0x02, 0x4a
	.zero		1
	.zero		1


	//----- nvinfo : EIATTR_EXIT_INSTR_OFFSETS
	.align		4
        /*0038*/ 	.byte	0x04, 0x1c
        /*003a*/ 	.short	(.L_31 - .L_30)


	//   ....[0]....
.L_30:
        /*003c*/ 	.word	0x00000090


	//   ....[1]....
        /*0040*/ 	.word	0x00000130


	//----- nvinfo : EIATTR_CBANK_PARAM_SIZE
	.align		4
.L_31:
        /*0044*/ 	.byte	0x03, 0x19
        /*0046*/ 	.short	0x0010


	//----- nvinfo : EIATTR_PARAM_CBANK
	.align		4
        /*0048*/ 	.byte	0x04, 0x0a
        /*004a*/ 	.short	(.L_33 - .L_32)
	.align		4
.L_32:
        /*004c*/ 	.word	index@(.nv.constant0._Z14naiveTransposePfPKf)
        /*0050*/ 	.short	0x0380
        /*0052*/ 	.short	0x0010


	//----- nvinfo : EIATTR_SW_WAR
	.align		4
.L_33:
        /*0054*/ 	.byte	0x04, 0x36
        /*0056*/ 	.short	(.L_35 - .L_34)
.L_34:
        /*0058*/ 	.word	0x00000008
.L_35:


//--------------------- .nv.callgraph             --------------------------
	.section	.nv.callgraph,"",@"SHT_CUDA_CALLGRAPH"
	.align	4
	.sectionentsize	8
	.align		4
        /*0000*/ 	.word	0x00000000
	.align		4
        /*0004*/ 	.word	0xffffffff
	.align		4
        /*0008*/ 	.word	0x00000000
	.align		4
        /*000c*/ 	.word	0xfffffffe
	.align		4
        /*0010*/ 	.word	0x00000000
	.align		4
        /*0014*/ 	.word	0xfffffffd
	.align		4
        /*0018*/ 	.word	0x00000000
	.align		4
        /*001c*/ 	.word	0xfffffffc


//--------------------- .text._Z18optimizedTransposePfPKf --------------------------
	.section	.text._Z18optimizedTransposePfPKf,"ax",@progbits
	.align	128
        .global         _Z18optimizedTransposePfPKf
        .type           _Z18optimizedTransposePfPKf,@function
        .size           _Z18optimizedTransposePfPKf,(.L_x_2 - _Z18optimizedTransposePfPKf)
        .other          _Z18optimizedTransposePfPKf,@"STO_CUDA_ENTRY STV_DEFAULT"
_Z18optimizedTransposePfPKf:
.text._Z18optimizedTransposePfPKf:
[----:B------:R-:W-:Y:S01]  /*0000*/  LDC R1, c[0x0][0x37c] ;  /* 0x0000df00ff017b82 */ /* 0x000fe20000000800 */
[----:B------:R-:W0:Y:S01]  /*0010*/  S2R R8, SR_TID.Y ;  /* 0x0000000000087919 */ /* 0x000e220000002200 */
[----:B------:R-:W1:Y:S01]  /*0020*/  LDCU.64 UR4, c[0x0][0x358] ;  /* 0x00006b00ff0477ac */ /* 0x000e620008000a00 */
[----:B------:R-:W0:Y:S01]  /*0030*/  S2R R9, SR_CTAID.Y ;  /* 0x0000000000097919 */ /* 0x000e220000002600 */
[----:B------:R-:W2:Y:S01]  /*0040*/  S2R R7, SR_CTAID.X ;  /* 0x0000000000077919 */ /* 0x000ea20000002500 */
[----:B------:R-:W2:Y:S01]  /*0050*/  S2R R6, SR_TID.X ;  /* 0x0000000000067919 */ /* 0x000ea20000002100 */
[----:B0-----:R-:W-:-:S05]  /*0060*/  IMAD R5, R9, 0x20, R8 ;  /* 0x0000002009057824 */ /* 0x001fca00078e0208 */
[----:B------:R-:W-:Y:S01]  /*0070*/  ISETP.GT.U32.AND P0, PT, R5, 0x3ff, PT ;  /* 0x000003ff0500780c */ /* 0x000fe20003f04070 */
[----:B--2---:R-:W-:-:S05]  /*0080*/  IMAD R0, R7, 0x20, R6 ;  /* 0x0000002007007824 */ /* 0x004fca00078e0206 */
[----:B------:R-:W-:-:S13]  /*0090*/  ISETP.GT.OR P0, PT, R0, 0x3ff, P0 ;  /* 0x000003ff0000780c */ /* 0x000fda0000704670 */
[----:B------:R-:W0:Y:S01]  /*00a0*/  @!P0 LDC.64 R2, c[0x0][0x388] ;  /* 0x0000e200ff028b82 */ /* 0x000e220000000a00 */
[----:B------:R-:W-:-:S05]  /*00b0*/  @!P0 LEA R5, R5, R0, 0xa ;  /* 0x0000000005058211 */ /* 0x000fca00078e50ff */
[----:B0-----:R-:W-:-:S06]  /*00c0*/  @!P0 IMAD.WIDE R2, R5, 0x4, R2 ;  /* 0x0000000405028825 */ /* 0x001fcc00078e0202 */
[----:B-1----:R-:W2:Y:S01]  /*00d0*/  @!P0 LDG.E R2, desc[UR4][R2.64] ;  /* 0x0000000402028981 */ /* 0x002ea2000c1e1900 */
[----:B------:R-:W-:Y:S01]  /*00e0*/  @!P0 MOV R0, 0x400 ;  /* 0x0000040000008802 */ /* 0x000fe20000000f00 */
[----:B------:R-:W-:Y:S01]  /*00f0*/  IMAD R7, R7, 0x20, R8 ;  /* 0x0000002007077824 */ /* 0x000fe200078e0208 */
[----:B------:R-:W0:Y:S01]  /*0100*/  @!P0 S2R R5, SR_CgaCtaId ;  /* 0x0000000000058919 */ /* 0x000e220000008800 */
[----:B------:R-:W-:-:S03]  /*0110*/  IMAD R4, R9, 0x20, R6 ;  /* 0x0000002009047824 */ /* 0x000fc600078e0206 */
[----:B------:R-:W-:-:S04]  /*0120*/  ISETP.GT.AND P1, PT, R7, 0x3ff, PT ;  /* 0x000003ff0700780c */ /* 0x000fc80003f24270 */
[----:B------:R-:W-:Y:S02]  /*0130*/  ISETP.GT.U32.OR P1, PT, R4, 0x3ff, P1 ;  /* 0x000003ff0400780c */ /* 0x000fe40000f24470 */
[----:B0-----:R-:W-:-:S05]  /*0140*/  @!P0 LEA R0, R5, R0, 0x18 ;  /* 0x0000000005008211 */ /* 0x001fca00078ec0ff */
[----:B------:R-:W-:-:S05]  /*0150*/  @!P0 IMAD R0, R8, 0x84, R0 ;  /* 0x0000008408008824 */ /* 0x000fca00078e0200 */
[----:B------:R-:W-:-:S05]  /*0160*/  @!P0 LEA R5, R6, R0, 0x2 ;  /* 0x0000000006058211 */ /* 0x000fca00078e10ff */
[----:B--2---:R0:W-:Y:S01]  /*0170*/  @!P0 STS [R5], R2 ;  /* 0x0000000205008388 */ /* 0x0041e20000000800 */
[----:B------:R-:W-:Y:S06]  /*0180*/  BAR.SYNC.DEFER_BLOCKING 0x0 ;  /* 0x0000000000007b1d */ /* 0x000fec0000010000 */
[----:B------:R-:W-:Y:S05]  /*0190*/  @P1 EXIT ;  /* 0x000000000000194d */ /* 0x000fea0003800000 */
[----:B------:R-:W1:Y:S01]  /*01a0*/  S2R R3, SR_CgaCtaId ;  /* 0x0000000000037919 */ /* 0x000e620000008800 */
[----:B------:R-:W-:Y:S02]  /*01b0*/  MOV R0, 0x400 ;  /* 0x0000040000007802 */ /* 0x000fe40000000f00 */
[----:B------:R-:W-:Y:S02]  /*01c0*/  LEA R7, R7, R4, 0xa ;  /* 0x0000000407077211 */ /* 0x000fe400078e50ff */
[----:B-1----:R-:W-:-:S05]  /*01d0*/  LEA R3, R3, R0, 0x18 ;  /* 0x0000000003037211 */ /* 0x002fca00078ec0ff */
[----:B------:R-:W-:Y:S02]  /*01e0*/  IMAD R0, R6, 0x84, R3 ;  /* 0x0000008406007824 */ /* 0x000fe400078e0203 */
[----:B0-----:R-:W0:Y:S02]  /*01f0*/  LDC.64 R2, c[0x0][0x380] ;  /* 0x0000e000ff027b82 */ /* 0x001e240000000a00 */
[----:B------:R-:W-:-:S05]  /*0200*/  IMAD R0, R8, 0x4, R0 ;  /* 0x0000000408007824 */ /* 0x000fca00078e0200 */
[----:B------:R-:W1:Y:S01]  /*0210*/  LDS R5, [R0] ;  /* 0x0000000000057984 */ /* 0x000e620000000800 */
[----:B0-----:R-:W-:-:S05]  /*0220*/  IMAD.WIDE R2, R7, 0x4, R2 ;  /* 0x0000000407027825 */ /* 0x001fca00078e0202 */
[----:B-1----:R-:W-:Y:S01]  /*0230*/  STG.E desc[UR4][R2.64], R5 ;  /* 0x0000000502007986 */ /* 0x002fe2000c101904 */
[----:B------:R-:W-:Y:S05]  /*0240*/  EXIT ;  /* 0x000000000000794d */ /* 0x000fea0003800000 */
.L_x_0:
[----:B------:R-:W-:-:S00]  /*0250*/  BRA `(.L_x_0) ;  /* 0xfffffffc00fc7947 */ /* 0x000fc0000383ffff */
[----:B------:R-:W-:-:S00]  /*0260*/  NOP ;  /* 0x0000000000007918 */ /* 0x000fc00000000000 */
        /* <DEDUP_REMOVED lines=9> */
.L_x_2:


//--------------------- .text._Z14naiveTransposePfPKf --------------------------
	.section	.text._Z14naiveTransposePfPKf,"ax",@progbits
	.align	128
        .global         _Z14naiveTransposePfPKf
        .type           _Z14naiveTransposePfPKf,@function
        .size           _Z14naiveTransposePfPKf,(.L_x_3 - _Z14naiveTransposePfPKf)
        .other          _Z14naiveTransposePfPKf,@"STO_CUDA_ENTRY STV_DEFAULT"
_Z14naiveTransposePfPKf:
.text._Z14naiveTransposePfPKf:
[----:B------:R-:W-:Y:S01]  /*0000*/  LDC R1, c[0x0][0x37c] ;  /* 0x0000df00ff017b82 */ /* 0x000fe20000000800 */
[----:B------:R-:W0:Y:S01]  /*0010*/  S2R R7, SR_CTAID.Y ;  /* 0x0000000000077919 */ /* 0x000e220000002600 */
[----:B------:R-:W0:Y:S01]  /*0020*/  S2R R2, SR_TID.Y ;  /* 0x0000000000027919 */ /* 0x000e220000002200 */
[----:B------:R-:W1:Y:S01]  /*0030*/  S2R R0, SR_CTAID.X ;  /* 0x0000000000007919 */ /* 0x000e620000002500 */
[----:B------:R-:W1:Y:S01]  /*0040*/  S2R R3, SR_TID.X ;  /* 0x0000000000037919 */ /* 0x000e620000002100 */
[----:B0-----:R-:W-:-:S05]  /*0050*/  IMAD R7, R7, 0x20, R2 ;  /* 0x0000002007077824 */ /* 0x001fca00078e0202 */
[----:B------:R-:W-:Y:S01]  /*0060*/  ISETP.GT.U32.AND P0, PT, R7, 0x3ff, PT ;  /* 0x000003ff0700780c */ /* 0x000fe20003f04070 */
[----:B-1----:R-:W-:-:S05]  /*0070*/  IMAD R0, R0, 0x20, R3 ;  /* 0x0000002000007824 */ /* 0x002fca00078e0203 */
[----:B------:R-:W-:-:S13]  /*0080*/  ISETP.GT.OR P0, PT, R0, 0x3ff, P0 ;  /* 0x000003ff0000780c */ /* 0x000fda0000704670 */
[----:B------:R-:W-:Y:S05]  /*0090*/  @P0 EXIT ;  /* 0x000000000000094d */ /* 0x000fea0003800000 */
[----:B------:R-:W0:Y:S01]  /*00a0*/  LDC.64 R2, c[0x0][0x388] ;  /* 0x0000e200ff027b82 */ /* 0x000e220000000a00 */
[----:B------:R-:W1:Y:S01]  /*00b0*/  LDCU.64 UR4, c[0x0][0x358] ;  /* 0x00006b00ff0477ac */ /* 0x000e620008000a00 */
[----:B------:R-:W-:-:S05]  /*00c0*/  LEA R5, R7, R0, 0xa ;  /* 0x0000000007057211 */ /* 0x000fca00078e50ff */
[----:B0-----:R-:W-:Y:S02]  /*00d0*/  IMAD.WIDE R2, R5, 0x4, R2 ;  /* 0x0000000405027825 */ /* 0x001fe400078e0202 */
[----:B------:R-:W0:Y:S04]  /*00e0*/  LDC.64 R4, c[0x0][0x380] ;  /* 0x0000e000ff047b82 */ /* 0x000e280000000a00 */
[----:B-1----:R-:W2:Y:S01]  /*00f0*/  LDG.E R3, desc[UR4][R2.64] ;  /* 0x0000000402037981 */ /* 0x002ea2000c1e1900 */
[----:B------:R-:W-:-:S05]  /*0100*/  LEA R7, R0, R7, 0xa ;  /* 0x0000000700077211 */ /* 0x000fca00078e50ff */
[----:B0-----:R-:W-:-:S05]  /*0110*/  IMAD.WIDE R4, R7, 0x4, R4 ;  /* 0x0000000407047825 */ /* 0x001fca00078e0204 */
[----:B--2---:R-:W-:Y:S01]  /*0120*/  STG.E desc[UR4][R4.64], R3 ;  /* 0x0000000304007986 */ /* 0x004fe2000c101904 */
[----:B------:R-:W-:Y:S05]  /*0130*/  EXIT ;  /* 0x000000000000794d */ /* 0x000fea0003800000 */
.L_x_1:
        /* <DEDUP_REMOVED lines=12> */
.L_x_3:


//--------------------- .nv.shared._Z18optimizedTransposePfPKf --------------------------
	.section	.nv.shared._Z18optimizedTransposePfPKf,"aw",@nobits
	.sectionflags	@""
	.align	4
.nv.shared._Z18optimizedTransposePfPKf:
	.zero		5248


//--------------------- .nv.shared.reserved.0     --------------------------
	.section	.nv.shared.reserved.0,"aw",@nobits
	.weak		__nv_reservedSMEM_offset_0_alias
	.size		__nv_reservedSMEM_offset_0_alias, 0, 64
	.other		__nv_reservedSMEM_offset_0_alias,@"STO_CUDA_RESERVED_SHARED STV_DEFAULT"
__nv_reservedSMEM_offset_0_alias:
	.zero		0
	.zero		64


//--------------------- .nv.constant0._Z18optimizedTransposePfPKf --------------------------
	.section	.nv.constant0._Z18optimizedTransposePfPKf,"a",@progbits
	.sectionflags	@""
	.align	4
.nv.constant0._Z18optimizedTransposePfPKf:
	.zero		912


//--------------------- .nv.constant0._Z14naiveTransposePfPKf --------------------------
	.section	.nv.constant0._Z14naiveTransposePfPKf,"a",@progbits
	.sectionflags	@""
	.align	4
.nv.constant0._Z14naiveTransposePfPKf:
	.zero		912


//--------------------- SYMBOLS --------------------------

	.type		.nv.reservedSmem.offset0,@object
	.size		.nv.reservedSmem.offset0,0x4
	.type		.nv.reservedSmem.cap,@object
	.size		.nv.reservedSmem.cap,0x4
